.version 4.1
.target sm_52
.entry bench(.param .u64 I){
    .reg .b64   ptr;
    .reg .pred  pi<1>;
    .reg .b64   r64i<2>;
    .reg .b32   r32o<1>;
    ld.param.u64 ptr, [I];
    cvta.to.global.u64  ptr, ptr;
    setp.ne.u64     pi0, ptr, 0;
    ldu.global.b64 r64i0, [ptr+0];
    ldu.global.b64 r64i1, [ptr+8];
    set.ls.xor.s32.u64 r32o0, r64i0, r64i1, pi0;
    st.global.b32 [ptr+0], r32o0;
}


// ===== COMPILED SASS (sm_100) =====

	.target	sm_100

	.elftype	@"ET_EXEC"


//--------------------- .note.nv.tkinfo           --------------------------
	.section	.note.nv.tkinfo,"",@"SHT_NOTE"
	.sectionflags	@"SHF_NOTE_NV_TKINFO"
	.tkinfo
        /*0018*/ 	.word	0x00000002
        /*0030*/ 	.string	""
        /*0030*/ 	.string	"ptxas"
        /*0030*/ 	.string	"Cuda compilation tools, release 13.0, V13.0.88"
        /*0030*/ 	.string	"Build cuda_13.0.r13.0/compiler.36424714_0"
        /*0030*/ 	.string	"-arch sm_100 "



//--------------------- .note.nv.cuinfo           --------------------------
	.section	.note.nv.cuinfo,"",@"SHT_NOTE"
	.sectionflags	@"SHF_NOTE_NV_CUINFO"
        /*0018*/ 	.short	0x0002
        /*001a*/ 	.short	0x0034
        /*001c*/ 	.short	0x0082
	.zero		2


//--------------------- .nv.info                  --------------------------
	.section	.nv.info,"",@"SHT_CUDA_INFO"
	.align	4


	//----- nvinfo : EIATTR_REGCOUNT
	.align		4
        /*0000*/ 	.byte	0x04, 0x2f
        /*0002*/ 	.short	(.L_1 - .L_0)
	.align		4
.L_0:
        /*0004*/ 	.word	index@(bench)
        /*0008*/ 	.word	0x0000000a


	//----- nvinfo : EIATTR_FRAME_SIZE
	.align		4
.L_1:
        /*000c*/ 	.byte	0x04, 0x11
        /*000e*/ 	.short	(.L_3 - .L_2)
	.align		4
.L_2:
        /*0010*/ 	.word	index@(bench)
        /*0014*/ 	.word	0x00000000


	//----- nvinfo : EIATTR_MIN_STACK_SIZE
	.align		4
.L_3:
        /*0018*/ 	.byte	0x04, 0x12
        /*001a*/ 	.short	(.L_5 - .L_4)
	.align		4
.L_4:
        /*001c*/ 	.word	index@(bench)
        /*0020*/ 	.word	0x00000000
.L_5:


//--------------------- .nv.compat                --------------------------
	.section	.nv.compat,"",@"SHT_CUDA_COMPAT_INFO"
	.align	4
        /*0000*/ 	.byte	0x02, 0x09, 0x00, 0x00, 0x02, 0x02, 0x01, 0x00, 0x02, 0x05, 0x05, 0x00, 0x03, 0x07, 0x01, 0x01
        /*0010*/ 	.byte	0x02, 0x03, 0x00, 0x00, 0x02, 0x06, 0x01, 0x00, 0x04, 0x0b, 0x08, 0x00, 0x09, 0x00, 0x00, 0x00
        /*0020*/ 	.byte	0x00, 0x00, 0x00, 0x00


//--------------------- .nv.info.bench            --------------------------
	.section	.nv.info.bench,"",@"SHT_CUDA_INFO"
	.sectionflags	@""
	.align	4


	//----- nvinfo : EIATTR_CUDA_API_VERSION
	.align		4
        /*0000*/ 	.byte	0x04, 0x37
        /*0002*/ 	.short	(.L_7 - .L_6)
.L_6:
        /*0004*/ 	.word	0x00000082


	//----- nvinfo : EIATTR_KPARAM_INFO
	.align		4
.L_7:
        /*0008*/ 	.byte	0x04, 0x17
        /*000a*/ 	.short	(.L_9 - .L_8)
.L_8:
        /*000c*/ 	.word	0x00000000
        /*0010*/ 	.short	0x0000
        /*0012*/ 	.short	0x0000
        /*0014*/ 	.byte	0x00, 0xf0, 0x21, 0x00


	//----- nvinfo : EIATTR_SPARSE_MMA_MASK
	.align		4
.L_9:
        /*0018*/ 	.byte	0x03, 0x50
        /*001a*/ 	.short	0x0000


	//----- nvinfo : EIATTR_MAXREG_COUNT
	.align		4
        /*001c*/ 	.byte	0x03, 0x1b
        /*001e*/ 	.short	0x00ff


	//----- nvinfo : EIATTR_MERCURY_ISA_VERSION
	.align		4
        /*0020*/ 	.byte	0x03, 0x5f
        /*0022*/ 	.short	0x0101


	//----- nvinfo : EIATTR_VRC_CTA_INIT_COUNT
	.align		4
        /*0024*/ 	.byte	0x02, 0x4a
	.zero		1
	.zero		1


	//----- nvinfo : EIATTR_EXIT_INSTR_OFFSETS
	.align		4
        /*0028*/ 	.byte	0x04, 0x1c
        /*002a*/ 	.short	(.L_11 - .L_10)


	//   ....[0]....
.L_10:
        /*002c*/ 	.word	0x000000c0


	//----- nvinfo : EIATTR_CBANK_PARAM_SIZE
	.align		4
.L_11:
        /*0030*/ 	.byte	0x03, 0x19
        /*0032*/ 	.short	0x0008


	//----- nvinfo : EIATTR_PARAM_CBANK
	.align		4
        /*0034*/ 	.byte	0x04, 0x0a
        /*0036*/ 	.short	(.L_13 - .L_12)
	.align		4
.L_12:
        /*0038*/ 	.word	index@(.nv.constant0.bench)
        /*003c*/ 	.short	0x0380
        /*003e*/ 	.short	0x0008


	//----- nvinfo : EIATTR_SW_WAR
	.align		4
.L_13:
        /*0040*/ 	.byte	0x04, 0x36
        /*0042*/ 	.short	(.L_15 - .L_14)
.L_14:
        /*0044*/ 	.word	0x00000008
.L_15:


//--------------------- .nv.callgraph             --------------------------
	.section	.nv.callgraph,"",@"SHT_CUDA_CALLGRAPH"
	.align	4
	.sectionentsize	8
	.align		4
        /*0000*/ 	.word	0x00000000
	.align		4
        /*0004*/ 	.word	0xffffffff
	.align		4
        /*0008*/ 	.word	0x00000000
	.align		4
        /*000c*/ 	.word	0xfffffffe
	.align		4
        /*0010*/ 	.word	0x00000000
	.align		4
        /*0014*/ 	.word	0xfffffffd
	.align		4
        /*0018*/ 	.word	0x00000000
	.align		4
        /*001c*/ 	.word	0xfffffffc


//--------------------- .text.bench               --------------------------
	.section	.text.bench,"ax",@progbits
	.align	128
.text.bench:
        .type           bench,@function
        .size           bench,(.L_x_1 - bench)
        .other          bench,@"STO_CUDA_ENTRY STV_DEFAULT"
bench:
[----:B------:R-:W-:Y:S08]  /*0000*/  LDC R1, c[0x0][0x37c] ;  /* 0x0000df00ff017b82 */ /* 0x000ff00000000800 */
[----:B------:R-:W0:Y:S01]  /*0010*/  LDC.64 R2, c[0x0][0x380] ;  /* 0x0000e000ff027b82 */ /* 0x000e220000000a00 */
[----:B------:R-:W0:Y:S01]  /*0020*/  LDCU.64 UR4, c[0x0][0x358] ;  /* 0x00006b00ff0477ac */ /* 0x000e220008000a00 */
[----:B------:R-:W1:Y:S01]  /*0030*/  LDCU.64 UR6, c[0x0][0x380] ;  /* 0x00007000ff0677ac */ /* 0x000e620008000a00 */
[----:B0-----:R-:W2:Y:S04]  /*0040*/  LDG.E.64 R4, desc[UR4][R2.64] ;  /* 0x0000000402047981 */ /* 0x001ea8000c1e1b00 */
[----:B------:R-:W2:Y:S01]  /*0050*/  LDG.E.64 R6, desc[UR4][R2.64+0x8] ;  /* 0x0000080402067981 */ /* 0x000ea2000c1e1b00 */
[----:B-1----:R-:W-:-:S04]  /*0060*/  ISETP.NE.U32.AND P0, PT, RZ, UR6, PT ;  /* 0x00000006ff007c0c */ /* 0x002fc8000bf05070 */
[----:B------:R-:W-:Y:S02]  /*0070*/  ISETP.NE.U32.AND.EX P0, PT, RZ, UR7, PT, P0 ;  /* 0x00000007ff007c0c */ /* 0x000fe4000bf05100 */
[----:B--2---:R-:W-:-:S04]  /*0080*/  ISETP.LE.U32.AND P1, PT, R4, R6, PT ;  /* 0x000000060400720c */ /* 0x004fc80003f23070 */
[----:B------:R-:W-:-:S04]  /*0090*/  ISETP.LE.U32.XOR.EX P0, PT, R5, R7, P0, P1 ;  /* 0x000000070500720c */ /* 0x000fc80000703910 */
[----:B------:R-:W-:-:S05]  /*00a0*/  SEL R5, RZ, 0xffffffff, !P0 ;  /* 0xffffffffff057807 */ /* 0x000fca0004000000 */
[----:B------:R-:W-:Y:S01]  /*00b0*/  STG.E desc[UR4][R2.64], R5 ;  /* 0x0000000502007986 */ /* 0x000fe2000c101904 */
[----:B------:R-:W-:Y:S05]  /*00c0*/  EXIT ;  /* 0x000000000000794d */ /* 0x000fea0003800000 */
.L_x_0:
[----:B------:R-:W-:-:S00]  /*00d0*/  BRA `(.L_x_0) ;  /* 0xfffffffc00fc7947 */ /* 0x000fc0000383ffff */
[----:B------:R-:W-:-:S00]  /*00e0*/  NOP ;  /* 0x0000000000007918 */ /* 0x000fc00000000000 */
        /* <DEDUP_REMOVED lines=9> */
.L_x_1:


//--------------------- .nv.shared.reserved.0     --------------------------
	.section	.nv.shared.reserved.0,"aw",@nobits
	.weak		__nv_reservedSMEM_offset_0_alias
	.size		__nv_reservedSMEM_offset_0_alias, 0, 64
	.other		__nv_reservedSMEM_offset_0_alias,@"STO_CUDA_RESERVED_SHARED STV_DEFAULT"
__nv_reservedSMEM_offset_0_alias:
	.zero		0
	.zero		64


//--------------------- .nv.constant0.bench       --------------------------
	.section	.nv.constant0.bench,"a",@progbits
	.sectionflags	@""
	.align	4
.nv.constant0.bench:
	.zero		904


//--------------------- SYMBOLS --------------------------

	.type		.nv.reservedSmem.offset0,@object
	.size		.nv.reservedSmem.offset0,0x4
